	.headerflags	@"EF_CUDA_TEXMODE_UNIFIED EF_CUDA_64BIT_ADDRESS EF_CUDA_ACCELERATORS EF_CUDA_SM90 EF_CUDA_VIRTUAL_SM(EF_CUDA_SM90)"
	.elftype	@"ET_EXEC"


//--------------------- .nv.info                  --------------------------
	.section	.nv.info,"",@"SHT_CUDA_INFO"
	.align	4


	//----- nvinfo : EIATTR_REGCOUNT
	.align		4
        /*0000*/ 	.byte	0x04, 0x2f
        /*0002*/ 	.short	(.L_1 - .L_0)
	.align		4
.L_0:
        /*0004*/ 	.word	index@(triton_poi_fused__to_copy_add_div_ge_gt_le_lt_mul_pow_sub_0)
        /*0008*/ 	.word	0x0000000d


	//----- nvinfo : EIATTR_MIN_STACK_SIZE
	.align		4
.L_1:
        /*000c*/ 	.byte	0x04, 0x12
        /*000e*/ 	.short	(.L_3 - .L_2)
	.align		4
.L_2:
        /*0010*/ 	.word	index@(triton_poi_fused__to_copy_add_div_ge_gt_le_lt_mul_pow_sub_0)
        /*0014*/ 	.word	0x00000000


	//----- nvinfo : EIATTR_FRAME_SIZE
	.align		4
.L_3:
        /*0018*/ 	.byte	0x04, 0x11
        /*001a*/ 	.short	(.L_5 - .L_4)
	.align		4
.L_4:
        /*001c*/ 	.word	index@(triton_poi_fused__to_copy_add_div_ge_gt_le_lt_mul_pow_sub_0)
        /*0020*/ 	.word	0x00000000


	//----- nvinfo : EIATTR_MIN_STACK_SIZE
	.align		4
.L_5:
        /*0024*/ 	.byte	0x04, 0x12
        /*0026*/ 	.short	(.L_7 - .L_6)
	.align		4
.L_6:
        /*0028*/ 	.word	index@(triton_poi_fused__to_copy_add_div_ge_gt_le_lt_mul_pow_sub_0)
        /*002c*/ 	.word	0x00000000
.L_7:


//--------------------- .nv.info.triton_poi_fused__to_copy_add_div_ge_gt_le_lt_mul_pow_sub_0 --------------------------
	.section	.nv.info.triton_poi_fused__to_copy_add_div_ge_gt_le_lt_mul_pow_sub_0,"",@"SHT_CUDA_INFO"
	.sectionflags	@""
	.align	4


	//----- nvinfo : EIATTR_CUDA_API_VERSION
	.align		4
        /*0000*/ 	.byte	0x04, 0x37
        /*0002*/ 	.short	(.L_9 - .L_8)
.L_8:
        /*0004*/ 	.word	0x0000007c


	//----- nvinfo : EIATTR_KPARAM_INFO
	.align		4
.L_9:
        /*0008*/ 	.byte	0x04, 0x17
        /*000a*/ 	.short	(.L_11 - .L_10)
.L_10:
        /*000c*/ 	.word	0x00000000
        /*0010*/ 	.short	0x0002
        /*0012*/ 	.short	0x0010
        /*0014*/ 	.byte	0x00, 0xf0, 0x11, 0x00


	//----- nvinfo : EIATTR_KPARAM_INFO
	.align		4
.L_11:
        /*0018*/ 	.byte	0x04, 0x17
        /*001a*/ 	.short	(.L_13 - .L_12)
.L_12:
        /*001c*/ 	.word	0x00000000
        /*0020*/ 	.short	0x0001
        /*0022*/ 	.short	0x0008
        /*0024*/ 	.byte	0x00, 0xf4, 0x21, 0x00


	//----- nvinfo : EIATTR_KPARAM_INFO
	.align		4
.L_13:
        /*0028*/ 	.byte	0x04, 0x17
        /*002a*/ 	.short	(.L_15 - .L_14)
.L_14:
        /*002c*/ 	.word	0x00000000
        /*0030*/ 	.short	0x0000
        /*0032*/ 	.short	0x0000
        /*0034*/ 	.byte	0x00, 0xf4, 0x21, 0x00


	//----- nvinfo : EIATTR_SPARSE_MMA_MASK
	.align		4
.L_15:
        /*0038*/ 	.byte	0x03, 0x50
        /*003a*/ 	.short	0x0000


	//----- nvinfo : EIATTR_MAXREG_COUNT
	.align		4
        /*003c*/ 	.byte	0x03, 0x1b
        /*003e*/ 	.short	0x00ff


	//----- nvinfo : EIATTR_EXIT_INSTR_OFFSETS
	.align		4
        /*0040*/ 	.byte	0x04, 0x1c
        /*0042*/ 	.short	(.L_17 - .L_16)


	//   ....[0]....
.L_16:
        /*0044*/ 	.word	0x000001e0


	//   ....[1]....
        /*0048*/ 	.word	0x00000200


	//----- nvinfo : EIATTR_REQNTID
	.align		4
.L_17:
        /*004c*/ 	.byte	0x04, 0x10
        /*004e*/ 	.short	(.L_19 - .L_18)
.L_18:
        /*0050*/ 	.word	0x00000080
        /*0054*/ 	.word	0x00000001
        /*0058*/ 	.word	0x00000001


	//----- nvinfo : EIATTR_CRS_STACK_SIZE
	.align		4
.L_19:
        /*005c*/ 	.byte	0x04, 0x1e
        /*005e*/ 	.short	(.L_21 - .L_20)
.L_20:
        /*0060*/ 	.word	0x00000000


	//----- nvinfo : EIATTR_CBANK_PARAM_SIZE
	.align		4
.L_21:
        /*0064*/ 	.byte	0x03, 0x19
        /*0066*/ 	.short	0x0014


	//----- nvinfo : EIATTR_PARAM_CBANK
	.align		4
        /*0068*/ 	.byte	0x04, 0x0a
        /*006a*/ 	.short	(.L_23 - .L_22)
	.align		4
.L_22:
        /*006c*/ 	.word	index@(.nv.constant0.triton_poi_fused__to_copy_add_div_ge_gt_le_lt_mul_pow_sub_0)
        /*0070*/ 	.short	0x0210
        /*0072*/ 	.short	0x0014


	//----- nvinfo : EIATTR_SW_WAR
	.align		4
.L_23:
        /*0074*/ 	.byte	0x04, 0x36
        /*0076*/ 	.short	(.L_25 - .L_24)
.L_24:
        /*0078*/ 	.word	0x00000008
.L_25:


//--------------------- .nv.callgraph             --------------------------
	.section	.nv.callgraph,"",@"SHT_CUDA_CALLGRAPH"
	.align	4
	.sectionentsize	8
	.align		4
        /*0000*/ 	.word	0x00000000
	.align		4
        /*0004*/ 	.word	0xffffffff
	.align		4
        /*0008*/ 	.word	0x00000000
	.align		4
        /*000c*/ 	.word	0xfffffffe
	.align		4
        /*0010*/ 	.word	0x00000000
	.align		4
        /*0014*/ 	.word	0xfffffffd
	.align		4
        /*0018*/ 	.word	0x00000000
	.align		4
        /*001c*/ 	.word	0xfffffffc


//--------------------- .text.triton_poi_fused__to_copy_add_div_ge_gt_le_lt_mul_pow_sub_0 --------------------------
	.section	.text.triton_poi_fused__to_copy_add_div_ge_gt_le_lt_mul_pow_sub_0,"ax",@progbits
	.align	128
        .global         triton_poi_fused__to_copy_add_div_ge_gt_le_lt_mul_pow_sub_0
        .type           triton_poi_fused__to_copy_add_div_ge_gt_le_lt_mul_pow_sub_0,@function
        .size           triton_poi_fused__to_copy_add_div_ge_gt_le_lt_mul_pow_sub_0,(.L_x_3 - triton_poi_fused__to_copy_add_div_ge_gt_le_lt_mul_pow_sub_0)
        .other          triton_poi_fused__to_copy_add_div_ge_gt_le_lt_mul_pow_sub_0,@"STO_CUDA_ENTRY STV_DEFAULT"
triton_poi_fused__to_copy_add_div_ge_gt_le_lt_mul_pow_sub_0:
.text.triton_poi_fused__to_copy_add_div_ge_gt_le_lt_mul_pow_sub_0:
[----:B------:R-:W0:Y:S02]  /*0000*/  LDC R1, c[0x0][0x28] ;  /* 0x00000a00ff017b82 */ /* 0x000e240000000800 */
[----:B------:R-:W1:Y:S01]  /*0010*/  S2R R0, SR_TID.X ;  /* 0x0000000000007919 */ /* 0x000e620000002100 */
[----:B------:R-:W2:Y:S01]  /*0020*/  LDC.64 R2, c[0x0][0x218] ;  /* 0x00008600ff027b82 */ /* 0x000ea20000000a00 */
[----:B------:R-:W-:Y:S01]  /*0030*/  ULDC.64 UR4, c[0x0][0x208] ;  /* 0x0000820000047ab9 */ /* 0x000fe20000000a00 */
[----:B------:R-:W-:Y:S01]  /*0040*/  BSSY B0, `(.L_x_0) ;  /* 0x000000a000007945 */ /* 0x000fe20003800000 */
[----:B------:R-:W3:Y:S01]  /*0050*/  S2R R7, SR_CTAID.X ;  /* 0x0000000000077919 */ /* 0x000ee20000002500 */
[----:B------:R-:W-:Y:S01]  /*0060*/  HFMA2.MMA R4, -RZ, RZ, 0, 0 ;  /* 0x00000000ff047435 */ /* 0x000fe200000001ff */
[----:B-1----:R-:W-:-:S04]  /*0070*/  LOP3.LUT R0, R0, 0x7f, RZ, 0xc0, !PT ;  /* 0x0000007f00007812 */ /* 0x002fc800078ec0ff */
[----:B---3--:R-:W-:-:S04]  /*0080*/  LEA R7, R7, R0, 0x7 ;  /* 0x0000000007077211 */ /* 0x008fc800078e38ff */
[----:B------:R-:W-:-:S13]  /*0090*/  ISETP.GE.AND P0, PT, R7, 0x100, PT ;  /* 0x000001000700780c */ /* 0x000fda0003f06270 */
[----:B--2---:R-:W-:Y:S05]  /*00a0*/  @P0 BRA `(.L_x_1) ;  /* 0x00000000000c0947 */ /* 0x004fea0003800000 */
[----:B------:R-:W1:Y:S02]  /*00b0*/  LDC.64 R4, c[0x0][0x210] ;  /* 0x00008400ff047b82 */ /* 0x000e640000000a00 */
[----:B-1----:R-:W-:-:S06]  /*00c0*/  IMAD.WIDE R4, R7, 0x4, R4 ;  /* 0x0000000407047825 */ /* 0x002fcc00078e0204 */
[----:B------:R1:W5:Y:S02]  /*00d0*/  LDG.E R4, desc[UR4][R4.64] ;  /* 0x0000000404047981 */ /* 0x000364000c1e1900 */
.L_x_1:
[----:B------:R-:W-:Y:S05]  /*00e0*/  BSYNC B0 ;  /* 0x0000000000007941 */ /* 0x000fea0003800000 */
.L_x_0:
[C---:B-1---5:R-:W-:Y:S01]  /*00f0*/  FMUL R5, R4.reuse, R4 ;  /* 0x0000000404057220 */ /* 0x062fe20000400000 */
[C---:B------:R-:W-:Y:S01]  /*0100*/  FSET.BF.GE.AND R9, R4.reuse, RZ, PT ;  /* 0x000000ff0409720a */ /* 0x040fe20003806000 */
[----:B------:R-:W-:Y:S01]  /*0110*/  IMAD.WIDE R2, R7, 0x4, R2 ;  /* 0x0000000407027825 */ /* 0x000fe200078e0202 */
[----:B------:R-:W-:-:S03]  /*0120*/  FSET.BF.GT.AND R0, R4, 2, PT ;  /* 0x400000000400780a */ /* 0x000fc60003804000 */
[C-C-:B------:R-:W-:Y:S01]  /*0130*/  FFMA R6, R5.reuse, -0.25, R4.reuse ;  /* 0xbe80000005067823 */ /* 0x140fe20000000004 */
[C---:B------:R-:W-:Y:S01]  /*0140*/  FSET.BF.LT.AND R8, R4.reuse, RZ, PT ;  /* 0x000000ff0408720a */ /* 0x040fe20003801000 */
[----:B------:R-:W-:Y:S01]  /*0150*/  FFMA R5, R5, 0.25, R4 ;  /* 0x3e80000005057823 */ /* 0x000fe20000000004 */
[----:B------:R-:W-:Y:S01]  /*0160*/  FSET.BF.LE.AND R10, R4, 2, PT ;  /* 0x40000000040a780a */ /* 0x000fe20003803000 */
[----:B------:R-:W-:Y:S01]  /*0170*/  FMUL R9, R6, R9 ;  /* 0x0000000906097220 */ /* 0x000fe20000400000 */
[C---:B------:R-:W-:Y:S01]  /*0180*/  FSET.BF.GE.AND R6, R4.reuse, -2, PT ;  /* 0xc00000000406780a */ /* 0x040fe20003806000 */
[----:B------:R-:W-:Y:S02]  /*0190*/  FMUL R5, R5, R8 ;  /* 0x0000000805057220 */ /* 0x000fe40000400000 */
[----:B------:R-:W-:Y:S01]  /*01a0*/  FFMA R0, R9, R10, R0 ;  /* 0x0000000a09007223 */ /* 0x000fe20000000000 */
[----:B------:R-:W-:-:S03]  /*01b0*/  FSET.BF.LT.AND R9, R4, -2, PT ;  /* 0xc00000000409780a */ /* 0x000fc60003801000 */
[----:B------:R-:W-:-:S04]  /*01c0*/  FFMA R0, R5, R6, R0 ;  /* 0x0000000605007223 */ /* 0x000fc80000000000 */
[----:B------:R-:W-:Y:S01]  /*01d0*/  FADD R9, R0, -R9 ;  /* 0x8000000900097221 */ /* 0x000fe20000000000 */
[----:B------:R-:W-:Y:S06]  /*01e0*/  @P0 EXIT ;  /* 0x000000000000094d */ /* 0x000fec0003800000 */
[----:B------:R-:W-:Y:S01]  /*01f0*/  STG.E desc[UR4][R2.64], R9 ;  /* 0x0000000902007986 */ /* 0x000fe2000c101904 */
[----:B------:R-:W-:Y:S05]  /*0200*/  EXIT ;  /* 0x000000000000794d */ /* 0x000fea0003800000 */
.L_x_2:
[----:B------:R-:W-:-:S00]  /*0210*/  BRA `(.L_x_2) ;  /* 0xfffffffc00fc7947 */ /* 0x000fc0000383ffff */
[----:B------:R-:W-:-:S00]  /*0220*/  NOP ;  /* 0x0000000000007918 */ /* 0x000fc00000000000 */
        /* <DEDUP_REMOVED lines=13> */
.L_x_3:


//--------------------- .nv.constant0.triton_poi_fused__to_copy_add_div_ge_gt_le_lt_mul_pow_sub_0 --------------------------
	.section	.nv.constant0.triton_poi_fused__to_copy_add_div_ge_gt_le_lt_mul_pow_sub_0,"a",@progbits
	.sectionflags	@""
	.align	4
.nv.constant0.triton_poi_fused__to_copy_add_div_ge_gt_le_lt_mul_pow_sub_0:
	.zero		548
